//
// Generated by NVIDIA NVVM Compiler
//
// Compiler Build ID: CL-36424714
// Cuda compilation tools, release 13.0, V13.0.88
// Based on NVVM 20.0.0
//

.version 9.0
.target sm_100
.address_size 64

	// .globl	_Z15matInfinityNormPdS_iii

.visible .entry _Z15matInfinityNormPdS_iii(
	.param .u64 .ptr .align 1 _Z15matInfinityNormPdS_iii_param_0,
	.param .u64 .ptr .align 1 _Z15matInfinityNormPdS_iii_param_1,
	.param .u32 _Z15matInfinityNormPdS_iii_param_2,
	.param .u32 _Z15matInfinityNormPdS_iii_param_3,
	.param .u32 _Z15matInfinityNormPdS_iii_param_4
)
{
	.reg .pred 	%p<64>;
	.reg .b32 	%r<97>;
	.reg .b64 	%rd<41>;
	.reg .b64 	%fd<202>;

	ld.param.u64 	%rd11, [_Z15matInfinityNormPdS_iii_param_0];
	ld.param.u64 	%rd12, [_Z15matInfinityNormPdS_iii_param_1];
	ld.param.u32 	%r58, [_Z15matInfinityNormPdS_iii_param_2];
	ld.param.u32 	%r59, [_Z15matInfinityNormPdS_iii_param_3];
	ld.param.u32 	%r60, [_Z15matInfinityNormPdS_iii_param_4];
	cvta.to.global.u64 	%rd1, %rd11;
	cvta.to.global.u64 	%rd2, %rd12;
	mov.u32 	%r61, %tid.x;
	mov.u32 	%r62, %tid.y;
	mad.lo.s32 	%r1, %r60, %r61, %r62;
	mul.lo.s32 	%r2, %r60, %r60;
	setp.lt.u32 	%p1, %r2, 2;
	@%p1 bra 	$L__BB0_13;
	add.s32 	%r3, %r2, -1;
	add.s32 	%r64, %r2, -2;
	and.b32  	%r4, %r3, 15;
	setp.lt.u32 	%p2, %r64, 15;
	mov.b32 	%r79, 1;
	@%p2 bra 	$L__BB0_4;
	and.b32  	%r5, %r3, -16;
	mov.b32 	%r90, 1;
$L__BB0_3:
	.pragma "nounroll";
	mul.wide.u32 	%rd13, %r90, 8;
	add.s64 	%rd14, %rd2, %rd13;
	mov.b64 	%rd15, 0;
	st.global.u64 	[%rd14], %rd15;
	st.global.u64 	[%rd14+8], %rd15;
	st.global.u64 	[%rd14+16], %rd15;
	st.global.u64 	[%rd14+24], %rd15;
	st.global.u64 	[%rd14+32], %rd15;
	st.global.u64 	[%rd14+40], %rd15;
	st.global.u64 	[%rd14+48], %rd15;
	st.global.u64 	[%rd14+56], %rd15;
	st.global.u64 	[%rd14+64], %rd15;
	st.global.u64 	[%rd14+72], %rd15;
	st.global.u64 	[%rd14+80], %rd15;
	st.global.u64 	[%rd14+88], %rd15;
	st.global.u64 	[%rd14+96], %rd15;
	st.global.u64 	[%rd14+104], %rd15;
	st.global.u64 	[%rd14+112], %rd15;
	st.global.u64 	[%rd14+120], %rd15;
	add.s32 	%r79, %r90, 16;
	add.s32 	%r66, %r90, 15;
	setp.eq.s32 	%p3, %r66, %r5;
	mov.u32 	%r90, %r79;
	@%p3 bra 	$L__BB0_4;
	bra.uni 	$L__BB0_3;
$L__BB0_4:
	setp.eq.s32 	%p4, %r4, 0;
	@%p4 bra 	$L__BB0_13;
	and.b32  	%r7, %r3, 7;
	setp.lt.u32 	%p5, %r4, 8;
	@%p5 bra 	$L__BB0_7;
	mul.wide.u32 	%rd16, %r79, 8;
	add.s64 	%rd17, %rd2, %rd16;
	mov.b64 	%rd18, 0;
	st.global.u64 	[%rd17], %rd18;
	st.global.u64 	[%rd17+8], %rd18;
	st.global.u64 	[%rd17+16], %rd18;
	st.global.u64 	[%rd17+24], %rd18;
	st.global.u64 	[%rd17+32], %rd18;
	st.global.u64 	[%rd17+40], %rd18;
	st.global.u64 	[%rd17+48], %rd18;
	st.global.u64 	[%rd17+56], %rd18;
	add.s32 	%r79, %r79, 8;
$L__BB0_7:
	setp.eq.s32 	%p6, %r7, 0;
	@%p6 bra 	$L__BB0_13;
	and.b32  	%r10, %r3, 3;
	setp.lt.u32 	%p7, %r7, 4;
	@%p7 bra 	$L__BB0_10;
	mul.wide.u32 	%rd19, %r79, 8;
	add.s64 	%rd20, %rd2, %rd19;
	mov.b64 	%rd21, 0;
	st.global.u64 	[%rd20], %rd21;
	st.global.u64 	[%rd20+8], %rd21;
	st.global.u64 	[%rd20+16], %rd21;
	st.global.u64 	[%rd20+24], %rd21;
	add.s32 	%r79, %r79, 4;
$L__BB0_10:
	setp.eq.s32 	%p8, %r10, 0;
	@%p8 bra 	$L__BB0_13;
	mov.b32 	%r82, 0;
$L__BB0_12:
	.pragma "nounroll";
	mul.wide.u32 	%rd22, %r79, 8;
	add.s64 	%rd23, %rd2, %rd22;
	mov.b64 	%rd24, 0;
	st.global.u64 	[%rd23], %rd24;
	add.s32 	%r79, %r79, 1;
	add.s32 	%r82, %r82, 1;
	setp.ne.s32 	%p9, %r82, %r10;
	@%p9 bra 	$L__BB0_12;
$L__BB0_13:
	setp.ge.s32 	%p10, %r1, %r58;
	setp.lt.s32 	%p11, %r59, 1;
	mov.f64 	%fd192, 0d0000000000000000;
	or.pred  	%p12, %p10, %p11;
	@%p12 bra 	$L__BB0_29;
	and.b32  	%r17, %r59, 15;
	add.s32 	%r18, %r17, -1;
	and.b32  	%r19, %r59, 7;
	add.s32 	%r20, %r19, -1;
	and.b32  	%r21, %r59, 2147483632;
	and.b32  	%r22, %r59, 3;
	neg.s32 	%r23, %r21;
	add.s64 	%rd3, %rd1, 64;
	mov.b32 	%r84, 0;
	mov.f64 	%fd192, 0d0000000000000000;
	mov.u32 	%r83, %r1;
$L__BB0_15:
	mov.u32 	%r25, %r84;
	setp.lt.u32 	%p13, %r59, 16;
	mul.lo.s32 	%r26, %r83, %r58;
	mov.b32 	%r88, 0;
	mov.f64 	%fd191, 0d0000000000000000;
	@%p13 bra 	$L__BB0_18;
	mov.f64 	%fd191, 0d0000000000000000;
	mov.u32 	%r85, %r26;
	mov.u32 	%r86, %r23;
$L__BB0_17:
	.pragma "nounroll";
	mul.wide.s32 	%rd25, %r85, 8;
	add.s64 	%rd26, %rd3, %rd25;
	ld.global.f64 	%fd37, [%rd26+-64];
	abs.f64 	%fd38, %fd37;
	add.f64 	%fd39, %fd191, %fd38;
	ld.global.f64 	%fd40, [%rd26+-56];
	abs.f64 	%fd41, %fd40;
	add.f64 	%fd42, %fd39, %fd41;
	ld.global.f64 	%fd43, [%rd26+-48];
	abs.f64 	%fd44, %fd43;
	add.f64 	%fd45, %fd42, %fd44;
	ld.global.f64 	%fd46, [%rd26+-40];
	abs.f64 	%fd47, %fd46;
	add.f64 	%fd48, %fd45, %fd47;
	ld.global.f64 	%fd49, [%rd26+-32];
	abs.f64 	%fd50, %fd49;
	add.f64 	%fd51, %fd48, %fd50;
	ld.global.f64 	%fd52, [%rd26+-24];
	abs.f64 	%fd53, %fd52;
	add.f64 	%fd54, %fd51, %fd53;
	ld.global.f64 	%fd55, [%rd26+-16];
	abs.f64 	%fd56, %fd55;
	add.f64 	%fd57, %fd54, %fd56;
	ld.global.f64 	%fd58, [%rd26+-8];
	abs.f64 	%fd59, %fd58;
	add.f64 	%fd60, %fd57, %fd59;
	ld.global.f64 	%fd61, [%rd26];
	abs.f64 	%fd62, %fd61;
	add.f64 	%fd63, %fd60, %fd62;
	ld.global.f64 	%fd64, [%rd26+8];
	abs.f64 	%fd65, %fd64;
	add.f64 	%fd66, %fd63, %fd65;
	ld.global.f64 	%fd67, [%rd26+16];
	abs.f64 	%fd68, %fd67;
	add.f64 	%fd69, %fd66, %fd68;
	ld.global.f64 	%fd70, [%rd26+24];
	abs.f64 	%fd71, %fd70;
	add.f64 	%fd72, %fd69, %fd71;
	ld.global.f64 	%fd73, [%rd26+32];
	abs.f64 	%fd74, %fd73;
	add.f64 	%fd75, %fd72, %fd74;
	ld.global.f64 	%fd76, [%rd26+40];
	abs.f64 	%fd77, %fd76;
	add.f64 	%fd78, %fd75, %fd77;
	ld.global.f64 	%fd79, [%rd26+48];
	abs.f64 	%fd80, %fd79;
	add.f64 	%fd81, %fd78, %fd80;
	ld.global.f64 	%fd82, [%rd26+56];
	abs.f64 	%fd83, %fd82;
	add.f64 	%fd191, %fd81, %fd83;
	add.s32 	%r86, %r86, 16;
	add.s32 	%r85, %r85, 16;
	setp.eq.s32 	%p14, %r86, 0;
	mov.u32 	%r88, %r21;
	@%p14 bra 	$L__BB0_18;
	bra.uni 	$L__BB0_17;
$L__BB0_18:
	setp.eq.s32 	%p15, %r17, 0;
	@%p15 bra 	$L__BB0_28;
	setp.lt.u32 	%p16, %r18, 7;
	@%p16 bra 	$L__BB0_21;
	add.s32 	%r70, %r88, %r26;
	mul.wide.s32 	%rd27, %r70, 8;
	add.s64 	%rd28, %rd1, %rd27;
	ld.global.f64 	%fd85, [%rd28];
	abs.f64 	%fd86, %fd85;
	add.f64 	%fd87, %fd191, %fd86;
	ld.global.f64 	%fd88, [%rd28+8];
	abs.f64 	%fd89, %fd88;
	add.f64 	%fd90, %fd87, %fd89;
	ld.global.f64 	%fd91, [%rd28+16];
	abs.f64 	%fd92, %fd91;
	add.f64 	%fd93, %fd90, %fd92;
	ld.global.f64 	%fd94, [%rd28+24];
	abs.f64 	%fd95, %fd94;
	add.f64 	%fd96, %fd93, %fd95;
	ld.global.f64 	%fd97, [%rd28+32];
	abs.f64 	%fd98, %fd97;
	add.f64 	%fd99, %fd96, %fd98;
	ld.global.f64 	%fd100, [%rd28+40];
	abs.f64 	%fd101, %fd100;
	add.f64 	%fd102, %fd99, %fd101;
	ld.global.f64 	%fd103, [%rd28+48];
	abs.f64 	%fd104, %fd103;
	add.f64 	%fd105, %fd102, %fd104;
	ld.global.f64 	%fd106, [%rd28+56];
	abs.f64 	%fd107, %fd106;
	add.f64 	%fd191, %fd105, %fd107;
	add.s32 	%r88, %r88, 8;
$L__BB0_21:
	setp.eq.s32 	%p17, %r19, 0;
	@%p17 bra 	$L__BB0_28;
	setp.lt.u32 	%p18, %r20, 3;
	@%p18 bra 	$L__BB0_24;
	add.s32 	%r71, %r88, %r26;
	mul.wide.s32 	%rd29, %r71, 8;
	add.s64 	%rd30, %rd1, %rd29;
	ld.global.f64 	%fd109, [%rd30];
	abs.f64 	%fd110, %fd109;
	add.f64 	%fd111, %fd191, %fd110;
	ld.global.f64 	%fd112, [%rd30+8];
	abs.f64 	%fd113, %fd112;
	add.f64 	%fd114, %fd111, %fd113;
	ld.global.f64 	%fd115, [%rd30+16];
	abs.f64 	%fd116, %fd115;
	add.f64 	%fd117, %fd114, %fd116;
	ld.global.f64 	%fd118, [%rd30+24];
	abs.f64 	%fd119, %fd118;
	add.f64 	%fd191, %fd117, %fd119;
	add.s32 	%r88, %r88, 4;
$L__BB0_24:
	setp.eq.s32 	%p19, %r22, 0;
	@%p19 bra 	$L__BB0_28;
	setp.eq.s32 	%p20, %r22, 1;
	add.s32 	%r72, %r88, %r26;
	mul.wide.s32 	%rd31, %r72, 8;
	add.s64 	%rd4, %rd1, %rd31;
	ld.global.f64 	%fd120, [%rd4];
	abs.f64 	%fd121, %fd120;
	add.f64 	%fd191, %fd191, %fd121;
	@%p20 bra 	$L__BB0_28;
	setp.eq.s32 	%p21, %r22, 2;
	ld.global.f64 	%fd122, [%rd4+8];
	abs.f64 	%fd123, %fd122;
	add.f64 	%fd191, %fd191, %fd123;
	@%p21 bra 	$L__BB0_28;
	ld.global.f64 	%fd124, [%rd4+16];
	abs.f64 	%fd125, %fd124;
	add.f64 	%fd191, %fd191, %fd125;
$L__BB0_28:
	setp.gt.f64 	%p22, %fd192, %fd191;
	selp.f64 	%fd192, %fd192, %fd191, %p22;
	add.s32 	%r84, %r25, 1;
	mad.lo.s32 	%r73, %r2, %r25, %r2;
	add.s32 	%r83, %r73, %r1;
	setp.lt.s32 	%p23, %r83, %r58;
	@%p23 bra 	$L__BB0_15;
$L__BB0_29:
	setp.lt.u32 	%p24, %r2, 2;
	mul.wide.s32 	%rd32, %r1, 8;
	add.s64 	%rd33, %rd2, %rd32;
	st.global.f64 	[%rd33], %fd192;
	bar.sync 	0;
	setp.ne.s32 	%p25, %r1, 0;
	or.pred  	%p26, %p25, %p24;
	@%p26 bra 	$L__BB0_44;
	ld.global.f64 	%fd201, [%rd2];
	add.s32 	%r40, %r2, -1;
	add.s32 	%r75, %r2, -2;
	and.b32  	%r41, %r40, 15;
	setp.lt.u32 	%p27, %r75, 15;
	mov.b32 	%r94, 1;
	@%p27 bra 	$L__BB0_34;
	and.b32  	%r77, %r40, -16;
	neg.s32 	%r92, %r77;
	add.s64 	%rd39, %rd2, 64;
	mov.b32 	%r91, 0;
$L__BB0_32:
	.pragma "nounroll";
	ld.global.f64 	%fd127, [%rd39+-56];
	setp.gt.f64 	%p28, %fd201, %fd127;
	selp.f64 	%fd128, %fd201, %fd127, %p28;
	ld.global.f64 	%fd129, [%rd39+-48];
	setp.gt.f64 	%p29, %fd128, %fd129;
	selp.f64 	%fd130, %fd128, %fd129, %p29;
	ld.global.f64 	%fd131, [%rd39+-40];
	setp.gt.f64 	%p30, %fd130, %fd131;
	selp.f64 	%fd132, %fd130, %fd131, %p30;
	ld.global.f64 	%fd133, [%rd39+-32];
	setp.gt.f64 	%p31, %fd132, %fd133;
	selp.f64 	%fd134, %fd132, %fd133, %p31;
	ld.global.f64 	%fd135, [%rd39+-24];
	setp.gt.f64 	%p32, %fd134, %fd135;
	selp.f64 	%fd136, %fd134, %fd135, %p32;
	ld.global.f64 	%fd137, [%rd39+-16];
	setp.gt.f64 	%p33, %fd136, %fd137;
	selp.f64 	%fd138, %fd136, %fd137, %p33;
	ld.global.f64 	%fd139, [%rd39+-8];
	setp.gt.f64 	%p34, %fd138, %fd139;
	selp.f64 	%fd140, %fd138, %fd139, %p34;
	ld.global.f64 	%fd141, [%rd39];
	setp.gt.f64 	%p35, %fd140, %fd141;
	selp.f64 	%fd142, %fd140, %fd141, %p35;
	ld.global.f64 	%fd143, [%rd39+8];
	setp.gt.f64 	%p36, %fd142, %fd143;
	selp.f64 	%fd144, %fd142, %fd143, %p36;
	ld.global.f64 	%fd145, [%rd39+16];
	setp.gt.f64 	%p37, %fd144, %fd145;
	selp.f64 	%fd146, %fd144, %fd145, %p37;
	ld.global.f64 	%fd147, [%rd39+24];
	setp.gt.f64 	%p38, %fd146, %fd147;
	selp.f64 	%fd148, %fd146, %fd147, %p38;
	ld.global.f64 	%fd149, [%rd39+32];
	setp.gt.f64 	%p39, %fd148, %fd149;
	selp.f64 	%fd150, %fd148, %fd149, %p39;
	ld.global.f64 	%fd151, [%rd39+40];
	setp.gt.f64 	%p40, %fd150, %fd151;
	selp.f64 	%fd152, %fd150, %fd151, %p40;
	ld.global.f64 	%fd153, [%rd39+48];
	setp.gt.f64 	%p41, %fd152, %fd153;
	selp.f64 	%fd154, %fd152, %fd153, %p41;
	ld.global.f64 	%fd155, [%rd39+56];
	setp.gt.f64 	%p42, %fd154, %fd155;
	selp.f64 	%fd156, %fd154, %fd155, %p42;
	ld.global.f64 	%fd157, [%rd39+64];
	setp.gt.f64 	%p43, %fd156, %fd157;
	selp.f64 	%fd201, %fd156, %fd157, %p43;
	add.s32 	%r92, %r92, 16;
	add.s32 	%r91, %r91, 16;
	add.s64 	%rd39, %rd39, 128;
	setp.ne.s32 	%p44, %r92, 0;
	@%p44 bra 	$L__BB0_32;
	add.s32 	%r94, %r91, 1;
$L__BB0_34:
	setp.eq.s32 	%p45, %r41, 0;
	@%p45 bra 	$L__BB0_43;
	and.b32  	%r49, %r40, 7;
	setp.lt.u32 	%p46, %r41, 8;
	@%p46 bra 	$L__BB0_37;
	mul.wide.u32 	%rd34, %r94, 8;
	add.s64 	%rd35, %rd2, %rd34;
	ld.global.f64 	%fd159, [%rd35];
	setp.gt.f64 	%p47, %fd201, %fd159;
	selp.f64 	%fd160, %fd201, %fd159, %p47;
	ld.global.f64 	%fd161, [%rd35+8];
	setp.gt.f64 	%p48, %fd160, %fd161;
	selp.f64 	%fd162, %fd160, %fd161, %p48;
	ld.global.f64 	%fd163, [%rd35+16];
	setp.gt.f64 	%p49, %fd162, %fd163;
	selp.f64 	%fd164, %fd162, %fd163, %p49;
	ld.global.f64 	%fd165, [%rd35+24];
	setp.gt.f64 	%p50, %fd164, %fd165;
	selp.f64 	%fd166, %fd164, %fd165, %p50;
	ld.global.f64 	%fd167, [%rd35+32];
	setp.gt.f64 	%p51, %fd166, %fd167;
	selp.f64 	%fd168, %fd166, %fd167, %p51;
	ld.global.f64 	%fd169, [%rd35+40];
	setp.gt.f64 	%p52, %fd168, %fd169;
	selp.f64 	%fd170, %fd168, %fd169, %p52;
	ld.global.f64 	%fd171, [%rd35+48];
	setp.gt.f64 	%p53, %fd170, %fd171;
	selp.f64 	%fd172, %fd170, %fd171, %p53;
	ld.global.f64 	%fd173, [%rd35+56];
	setp.gt.f64 	%p54, %fd172, %fd173;
	selp.f64 	%fd201, %fd172, %fd173, %p54;
	add.s32 	%r94, %r94, 8;
$L__BB0_37:
	setp.eq.s32 	%p55, %r49, 0;
	@%p55 bra 	$L__BB0_43;
	and.b32  	%r52, %r40, 3;
	setp.lt.u32 	%p56, %r49, 4;
	@%p56 bra 	$L__BB0_40;
	mul.wide.u32 	%rd36, %r94, 8;
	add.s64 	%rd37, %rd2, %rd36;
	ld.global.f64 	%fd175, [%rd37];
	setp.gt.f64 	%p57, %fd201, %fd175;
	selp.f64 	%fd176, %fd201, %fd175, %p57;
	ld.global.f64 	%fd177, [%rd37+8];
	setp.gt.f64 	%p58, %fd176, %fd177;
	selp.f64 	%fd178, %fd176, %fd177, %p58;
	ld.global.f64 	%fd179, [%rd37+16];
	setp.gt.f64 	%p59, %fd178, %fd179;
	selp.f64 	%fd180, %fd178, %fd179, %p59;
	ld.global.f64 	%fd181, [%rd37+24];
	setp.gt.f64 	%p60, %fd180, %fd181;
	selp.f64 	%fd201, %fd180, %fd181, %p60;
	add.s32 	%r94, %r94, 4;
$L__BB0_40:
	setp.eq.s32 	%p61, %r52, 0;
	@%p61 bra 	$L__BB0_43;
	mul.wide.u32 	%rd38, %r94, 8;
	add.s64 	%rd40, %rd2, %rd38;
	neg.s32 	%r96, %r52;
$L__BB0_42:
	.pragma "nounroll";
	ld.global.f64 	%fd182, [%rd40];
	setp.gt.f64 	%p62, %fd201, %fd182;
	selp.f64 	%fd201, %fd201, %fd182, %p62;
	add.s64 	%rd40, %rd40, 8;
	add.s32 	%r96, %r96, 1;
	setp.ne.s32 	%p63, %r96, 0;
	@%p63 bra 	$L__BB0_42;
$L__BB0_43:
	st.global.f64 	[%rd2], %fd201;
$L__BB0_44:
	ret;

}


// ===== COMPILED SASS (sm_100) =====

	.target	sm_100

	.elftype	@"ET_EXEC"


//--------------------- .note.nv.tkinfo           --------------------------
	.section	.note.nv.tkinfo,"",@"SHT_NOTE"
	.sectionflags	@"SHF_NOTE_NV_TKINFO"
	.tkinfo
        /*0018*/ 	.word	0x00000002
        /*0030*/ 	.string	""
        /*0030*/ 	.string	"ptxas"
        /*0030*/ 	.string	"Cuda compilation tools, release 13.0, V13.0.88"
        /*0030*/ 	.string	"Build cuda_13.0.r13.0/compiler.36424714_0"
        /*0030*/ 	.string	"-arch sm_100 -m 64 "



//--------------------- .note.nv.cuinfo           --------------------------
	.section	.note.nv.cuinfo,"",@"SHT_NOTE"
	.sectionflags	@"SHF_NOTE_NV_CUINFO"
        /*0018*/ 	.short	0x0002
        /*001a*/ 	.short	0x0064
        /*001c*/ 	.short	0x0082
	.zero		2


//--------------------- .nv.info                  --------------------------
	.section	.nv.info,"",@"SHT_CUDA_INFO"
	.align	4


	//----- nvinfo : EIATTR_REGCOUNT
	.align		4
        /*0000*/ 	.byte	0x04, 0x2f
        /*0002*/ 	.short	(.L_1 - .L_0)
	.align		4
.L_0:
        /*0004*/ 	.word	index@(_Z15matInfinityNormPdS_iii)
        /*0008*/ 	.word	0x00000020


	//----- nvinfo : EIATTR_FRAME_SIZE
	.align		4
.L_1:
        /*000c*/ 	.byte	0x04, 0x11
        /*000e*/ 	.short	(.L_3 - .L_2)
	.align		4
.L_2:
        /*0010*/ 	.word	index@(_Z15matInfinityNormPdS_iii)
        /*0014*/ 	.word	0x00000000


	//----- nvinfo : EIATTR_MIN_STACK_SIZE
	.align		4
.L_3:
        /*0018*/ 	.byte	0x04, 0x12
        /*001a*/ 	.short	(.L_5 - .L_4)
	.align		4
.L_4:
        /*001c*/ 	.word	index@(_Z15matInfinityNormPdS_iii)
        /*0020*/ 	.word	0x00000000
.L_5:


//--------------------- .nv.compat                --------------------------
	.section	.nv.compat,"",@"SHT_CUDA_COMPAT_INFO"
	.align	4
        /*0000*/ 	.byte	0x02, 0x09, 0x00, 0x00, 0x02, 0x02, 0x01, 0x00, 0x02, 0x05, 0x05, 0x00, 0x03, 0x07, 0x01, 0x01
        /*0010*/ 	.byte	0x02, 0x03, 0x00, 0x00, 0x02, 0x06, 0x01, 0x00, 0x04, 0x0b, 0x08, 0x00, 0x01, 0x00, 0x00, 0x00
        /*0020*/ 	.byte	0x00, 0x00, 0x00, 0x00


//--------------------- .nv.info._Z15matInfinityNormPdS_iii --------------------------
	.section	.nv.info._Z15matInfinityNormPdS_iii,"",@"SHT_CUDA_INFO"
	.sectionflags	@""
	.align	4


	//----- nvinfo : EIATTR_CUDA_API_VERSION
	.align		4
        /*0000*/ 	.byte	0x04, 0x37
        /*0002*/ 	.short	(.L_7 - .L_6)
.L_6:
        /*0004*/ 	.word	0x00000082


	//----- nvinfo : EIATTR_KPARAM_INFO
	.align		4
.L_7:
        /*0008*/ 	.byte	0x04, 0x17
        /*000a*/ 	.short	(.L_9 - .L_8)
.L_8:
        /*000c*/ 	.word	0x00000000
        /*0010*/ 	.short	0x0004
        /*0012*/ 	.short	0x0018
        /*0014*/ 	.byte	0x00, 0xf0, 0x11, 0x00


	//----- nvinfo : EIATTR_KPARAM_INFO
	.align		4
.L_9:
        /*0018*/ 	.byte	0x04, 0x17
        /*001a*/ 	.short	(.L_11 - .L_10)
.L_10:
        /*001c*/ 	.word	0x00000000
        /*0020*/ 	.short	0x0003
        /*0022*/ 	.short	0x0014
        /*0024*/ 	.byte	0x00, 0xf0, 0x11, 0x00


	//----- nvinfo : EIATTR_KPARAM_INFO
	.align		4
.L_11:
        /*0028*/ 	.byte	0x04, 0x17
        /*002a*/ 	.short	(.L_13 - .L_12)
.L_12:
        /*002c*/ 	.word	0x00000000
        /*0030*/ 	.short	0x0002
        /*0032*/ 	.short	0x0010
        /*0034*/ 	.byte	0x00, 0xf0, 0x11, 0x00


	//----- nvinfo : EIATTR_KPARAM_INFO
	.align		4
.L_13:
        /*0038*/ 	.byte	0x04, 0x17
        /*003a*/ 	.short	(.L_15 - .L_14)
.L_14:
        /*003c*/ 	.word	0x00000000
        /*0040*/ 	.short	0x0001
        /*0042*/ 	.short	0x0008
        /*0044*/ 	.byte	0x00, 0xf5, 0x21, 0x00


	//----- nvinfo : EIATTR_KPARAM_INFO
	.align		4
.L_15:
        /*0048*/ 	.byte	0x04, 0x17
        /*004a*/ 	.short	(.L_17 - .L_16)
.L_16:
        /*004c*/ 	.word	0x00000000
        /*0050*/ 	.short	0x0000
        /*0052*/ 	.short	0x0000
        /*0054*/ 	.byte	0x00, 0xf5, 0x21, 0x00


	//----- nvinfo : EIATTR_SPARSE_MMA_MASK
	.align		4
.L_17:
        /*0058*/ 	.byte	0x03, 0x50
        /*005a*/ 	.short	0x0000


	//----- nvinfo : EIATTR_MAXREG_COUNT
	.align		4
        /*005c*/ 	.byte	0x03, 0x1b
        /*005e*/ 	.short	0x00ff


	//----- nvinfo : EIATTR_NUM_BARRIERS
	.align		4
        /*0060*/ 	.byte	0x02, 0x4c
        /*0062*/ 	.byte	0x01
	.zero		1


	//----- nvinfo : EIATTR_MERCURY_ISA_VERSION
	.align		4
        /*0064*/ 	.byte	0x03, 0x5f
        /*0066*/ 	.short	0x0101


	//----- nvinfo : EIATTR_VRC_CTA_INIT_COUNT
	.align		4
        /*0068*/ 	.byte	0x02, 0x4a
	.zero		1
	.zero		1


	//----- nvinfo : EIATTR_EXIT_INSTR_OFFSETS
	.align		4
        /*006c*/ 	.byte	0x04, 0x1c
        /*006e*/ 	.short	(.L_19 - .L_18)


	//   ....[0]....
.L_18:
        /*0070*/ 	.word	0x00000d40


	//   ....[1]....
        /*0074*/ 	.word	0x000017a0


	//----- nvinfo : EIATTR_CRS_STACK_SIZE
	.align		4
.L_19:
        /*0078*/ 	.byte	0x04, 0x1e
        /*007a*/ 	.short	(.L_21 - .L_20)
.L_20:
        /*007c*/ 	.word	0x00000000


	//----- nvinfo : EIATTR_CBANK_PARAM_SIZE
	.align		4
.L_21:
        /*0080*/ 	.byte	0x03, 0x19
        /*0082*/ 	.short	0x001c


	//----- nvinfo : EIATTR_PARAM_CBANK
	.align		4
        /*0084*/ 	.byte	0x04, 0x0a
        /*0086*/ 	.short	(.L_23 - .L_22)
	.align		4
.L_22:
        /*0088*/ 	.word	index@(.nv.constant0._Z15matInfinityNormPdS_iii)
        /*008c*/ 	.short	0x0380
        /*008e*/ 	.short	0x001c


	//----- nvinfo : EIATTR_SW_WAR
	.align		4
.L_23:
        /*0090*/ 	.byte	0x04, 0x36
        /*0092*/ 	.short	(.L_25 - .L_24)
.L_24:
        /*0094*/ 	.word	0x00000008
.L_25:


//--------------------- .nv.callgraph             --------------------------
	.section	.nv.callgraph,"",@"SHT_CUDA_CALLGRAPH"
	.align	4
	.sectionentsize	8
	.align		4
        /*0000*/ 	.word	0x00000000
	.align		4
        /*0004*/ 	.word	0xffffffff
	.align		4
        /*0008*/ 	.word	0x00000000
	.align		4
        /*000c*/ 	.word	0xfffffffe
	.align		4
        /*0010*/ 	.word	0x00000000
	.align		4
        /*0014*/ 	.word	0xfffffffd
	.align		4
        /*0018*/ 	.word	0x00000000
	.align		4
        /*001c*/ 	.word	0xfffffffc


//--------------------- .text._Z15matInfinityNormPdS_iii --------------------------
	.section	.text._Z15matInfinityNormPdS_iii,"ax",@progbits
	.align	128
        .global         _Z15matInfinityNormPdS_iii
        .type           _Z15matInfinityNormPdS_iii,@function
        .size           _Z15matInfinityNormPdS_iii,(.L_x_21 - _Z15matInfinityNormPdS_iii)
        .other          _Z15matInfinityNormPdS_iii,@"STO_CUDA_ENTRY STV_DEFAULT"
_Z15matInfinityNormPdS_iii:
.text._Z15matInfinityNormPdS_iii:
[----:B------:R-:W-:Y:S08]  /*0000*/  LDC R1, c[0x0][0x37c] ;  /* 0x0000df00ff017b82 */ /* 0x000ff00000000800 */
[----:B------:R-:W0:Y:S01]  /*0010*/  LDC R4, c[0x0][0x398] ;  /* 0x0000e600ff047b82 */ /* 0x000e220000000800 */
[----:B------:R-:W1:Y:S01]  /*0020*/  S2R R3, SR_TID.X ;  /* 0x0000000000037919 */ /* 0x000e620000002100 */
[----:B------:R-:W2:Y:S01]  /*0030*/  LDCU.64 UR6, c[0x0][0x358] ;  /* 0x00006b00ff0677ac */ /* 0x000ea20008000a00 */
[----:B------:R-:W1:Y:S01]  /*0040*/  S2R R2, SR_TID.Y ;  /* 0x0000000000027919 */ /* 0x000e620000002200 */
[----:B0-----:R-:W-:-:S05]  /*0050*/  IMAD R0, R4, R4, RZ ;  /* 0x0000000404007224 */ /* 0x001fca00078e02ff */
[----:B------:R-:W-:Y:S01]  /*0060*/  ISETP.GE.U32.AND P0, PT, R0, 0x2, PT ;  /* 0x000000020000780c */ /* 0x000fe20003f06070 */
[----:B-1----:R-:W-:-:S12]  /*0070*/  IMAD R3, R3, R4, R2 ;  /* 0x0000000403037224 */ /* 0x002fd800078e0202 */
[----:B--2---:R-:W-:Y:S05]  /*0080*/  @!P0 BRA `(.L_x_0) ;  /* 0x0000000400108947 */ /* 0x004fea0003800000 */
[----:B------:R-:W-:Y:S02]  /*0090*/  VIADD R2, R0, 0xfffffffe ;  /* 0xfffffffe00027836 */ /* 0x000fe40000000000 */
[----:B------:R-:W-:-:S03]  /*00a0*/  IMAD.MOV.U32 R9, RZ, RZ, 0x1 ;  /* 0x00000001ff097424 */ /* 0x000fc600078e00ff */
[----:B------:R-:W-:Y:S01]  /*00b0*/  ISETP.GE.U32.AND P0, PT, R2, 0xf, PT ;  /* 0x0000000f0200780c */ /* 0x000fe20003f06070 */
[----:B------:R-:W-:-:S05]  /*00c0*/  VIADD R2, R0, 0xffffffff ;  /* 0xffffffff00027836 */ /* 0x000fca0000000000 */
[----:B------:R-:W-:-:S07]  /*00d0*/  LOP3.LUT R10, R2, 0xf, RZ, 0xc0, !PT ;  /* 0x0000000f020a7812 */ /* 0x000fce00078ec0ff */
[----:B------:R-:W-:Y:S05]  /*00e0*/  @!P0 BRA `(.L_x_1) ;  /* 0x0000000000608947 */ /* 0x000fea0003800000 */
[----:B------:R-:W0:Y:S01]  /*00f0*/  LDC.64 R6, c[0x0][0x388] ;  /* 0x0000e200ff067b82 */ /* 0x000e220000000a00 */
[----:B------:R-:W-:Y:S01]  /*0100*/  LOP3.LUT R8, R2, 0xfffffff0, RZ, 0xc0, !PT ;  /* 0xfffffff002087812 */ /* 0x000fe200078ec0ff */
[----:B------:R-:W-:-:S07]  /*0110*/  IMAD.MOV.U32 R9, RZ, RZ, 0x1 ;  /* 0x00000001ff097424 */ /* 0x000fce00078e00ff */
.L_x_2:
[----:B01----:R-:W-:-:S04]  /*0120*/  IMAD.WIDE.U32 R4, R9, 0x8, R6 ;  /* 0x0000000809047825 */ /* 0x003fc800078e0006 */
[C---:B------:R-:W-:Y:S01]  /*0130*/  VIADD R11, R9.reuse, 0xf ;  /* 0x0000000f090b7836 */ /* 0x040fe20000000000 */
[----:B------:R1:W-:Y:S01]  /*0140*/  STG.E.64 desc[UR6][R4.64], RZ ;  /* 0x000000ff04007986 */ /* 0x0003e2000c101b06 */
[----:B------:R-:W-:-:S03]  /*0150*/  VIADD R9, R9, 0x10 ;  /* 0x0000001009097836 */ /* 0x000fc60000000000 */
[----:B------:R1:W-:Y:S01]  /*0160*/  STG.E.64 desc[UR6][R4.64+0x8], RZ ;  /* 0x000008ff04007986 */ /* 0x0003e2000c101b06 */
[----:B------:R-:W-:-:S03]  /*0170*/  ISETP.NE.AND P0, PT, R11, R8, PT ;  /* 0x000000080b00720c */ /* 0x000fc60003f05270 */
[----:B------:R1:W-:Y:S04]  /*0180*/  STG.E.64 desc[UR6][R4.64+0x10], RZ ;  /* 0x000010ff04007986 */ /* 0x0003e8000c101b06 */
        /* <DEDUP_REMOVED lines=12> */
[----:B------:R1:W-:Y:S01]  /*0250*/  STG.E.64 desc[UR6][R4.64+0x78], RZ ;  /* 0x000078ff04007986 */ /* 0x0003e2000c101b06 */
[----:B------:R-:W-:Y:S05]  /*0260*/  @P0 BRA `(.L_x_2) ;  /* 0xfffffffc00ac0947 */ /* 0x000fea000383ffff */
.L_x_1:
[----:B------:R-:W-:-:S13]  /*0270*/  ISETP.NE.AND P0, PT, R10, RZ, PT ;  /* 0x000000ff0a00720c */ /* 0x000fda0003f05270 */
[----:B------:R-:W-:Y:S05]  /*0280*/  @!P0 BRA `(.L_x_0) ;  /* 0x0000000000908947 */ /* 0x000fea0003800000 */
[----:B------:R-:W-:Y:S02]  /*0290*/  ISETP.GE.U32.AND P0, PT, R10, 0x8, PT ;  /* 0x000000080a00780c */ /* 0x000fe40003f06070 */
[----:B------:R-:W-:-:S04]  /*02a0*/  LOP3.LUT R6, R2, 0x7, RZ, 0xc0, !PT ;  /* 0x0000000702067812 */ /* 0x000fc800078ec0ff */
[----:B------:R-:W-:-:S07]  /*02b0*/  ISETP.NE.AND P1, PT, R6, RZ, PT ;  /* 0x000000ff0600720c */ /* 0x000fce0003f25270 */
[----:B------:R-:W-:Y:S06]  /*02c0*/  @!P0 BRA `(.L_x_3) ;  /* 0x00000000002c8947 */ /* 0x000fec0003800000 */
[----:B-1----:R-:W0:Y:S02]  /*02d0*/  LDC.64 R4, c[0x0][0x388] ;  /* 0x0000e200ff047b82 */ /* 0x002e240000000a00 */
[----:B0-----:R-:W-:-:S04]  /*02e0*/  IMAD.WIDE.U32 R4, R9, 0x8, R4 ;  /* 0x0000000809047825 */ /* 0x001fc800078e0004 */
[----:B------:R-:W-:Y:S01]  /*02f0*/  VIADD R9, R9, 0x8 ;  /* 0x0000000809097836 */ /* 0x000fe20000000000 */
[----:B------:R0:W-:Y:S04]  /*0300*/  STG.E.64 desc[UR6][R4.64], RZ ;  /* 0x000000ff04007986 */ /* 0x0001e8000c101b06 */
[----:B------:R0:W-:Y:S04]  /*0310*/  STG.E.64 desc[UR6][R4.64+0x8], RZ ;  /* 0x000008ff04007986 */ /* 0x0001e8000c101b06 */
[----:B------:R0:W-:Y:S04]  /*0320*/  STG.E.64 desc[UR6][R4.64+0x10], RZ ;  /* 0x000010ff04007986 */ /* 0x0001e8000c101b06 */
[----:B------:R0:W-:Y:S04]  /*0330*/  STG.E.64 desc[UR6][R4.64+0x18], RZ ;  /* 0x000018ff04007986 */ /* 0x0001e8000c101b06 */
[----:B------:R0:W-:Y:S04]  /*0340*/  STG.E.64 desc[UR6][R4.64+0x20], RZ ;  /* 0x000020ff04007986 */ /* 0x0001e8000c101b06 */
[----:B------:R0:W-:Y:S04]  /*0350*/  STG.E.64 desc[UR6][R4.64+0x28], RZ ;  /* 0x000028ff04007986 */ /* 0x0001e8000c101b06 */
[----:B------:R0:W-:Y:S04]  /*0360*/  STG.E.64 desc[UR6][R4.64+0x30], RZ ;  /* 0x000030ff04007986 */ /* 0x0001e8000c101b06 */
[----:B------:R0:W-:Y:S02]  /*0370*/  STG.E.64 desc[UR6][R4.64+0x38], RZ ;  /* 0x000038ff04007986 */ /* 0x0001e4000c101b06 */
.L_x_3:
[----:B------:R-:W-:Y:S05]  /*0380*/  @!P1 BRA `(.L_x_0) ;  /* 0x0000000000509947 */ /* 0x000fea0003800000 */
[----:B------:R-:W-:Y:S02]  /*0390*/  ISETP.GE.U32.AND P0, PT, R6, 0x4, PT ;  /* 0x000000040600780c */ /* 0x000fe40003f06070 */
[----:B------:R-:W-:-:S04]  /*03a0*/  LOP3.LUT R2, R2, 0x3, RZ, 0xc0, !PT ;  /* 0x0000000302027812 */ /* 0x000fc800078ec0ff */
[----:B------:R-:W-:-:S07]  /*03b0*/  ISETP.NE.AND P1, PT, R2, RZ, PT ;  /* 0x000000ff0200720c */ /* 0x000fce0003f25270 */
[----:B------:R-:W-:Y:S06]  /*03c0*/  @!P0 BRA `(.L_x_4) ;  /* 0x00000000001c8947 */ /* 0x000fec0003800000 */
[----:B01----:R-:W0:Y:S02]  /*03d0*/  LDC.64 R4, c[0x0][0x388] ;  /* 0x0000e200ff047b82 */ /* 0x003e240000000a00 */
[----:B0-----:R-:W-:-:S04]  /*03e0*/  IMAD.WIDE.U32 R4, R9, 0x8, R4 ;  /* 0x0000000809047825 */ /* 0x001fc800078e0004 */
[----:B------:R-:W-:Y:S01]  /*03f0*/  VIADD R9, R9, 0x4 ;  /* 0x0000000409097836 */ /* 0x000fe20000000000 */
[----:B------:R2:W-:Y:S04]  /*0400*/  STG.E.64 desc[UR6][R4.64], RZ ;  /* 0x000000ff04007986 */ /* 0x0005e8000c101b06 */
[----:B------:R2:W-:Y:S04]  /*0410*/  STG.E.64 desc[UR6][R4.64+0x8], RZ ;  /* 0x000008ff04007986 */ /* 0x0005e8000c101b06 */
[----:B------:R2:W-:Y:S04]  /*0420*/  STG.E.64 desc[UR6][R4.64+0x10], RZ ;  /* 0x000010ff04007986 */ /* 0x0005e8000c101b06 */
[----:B------:R2:W-:Y:S02]  /*0430*/  STG.E.64 desc[UR6][R4.64+0x18], RZ ;  /* 0x000018ff04007986 */ /* 0x0005e4000c101b06 */
.L_x_4:
[----:B------:R-:W-:Y:S05]  /*0440*/  @!P1 BRA `(.L_x_0) ;  /* 0x0000000000209947 */ /* 0x000fea0003800000 */
[----:B------:R-:W3:Y:S01]  /*0450*/  LDC.64 R6, c[0x0][0x388] ;  /* 0x0000e200ff067b82 */ /* 0x000ee20000000a00 */
[----:B------:R-:W-:-:S05]  /*0460*/  UMOV UR4, URZ ;  /* 0x000000ff00047c82 */ /* 0x000fca0008000000 */
.L_x_5:
[----:B0123--:R-:W-:Y:S01]  /*0470*/  IMAD.WIDE.U32 R4, R9, 0x8, R6 ;  /* 0x0000000809047825 */ /* 0x00ffe200078e0006 */
[----:B------:R-:W-:-:S03]  /*0480*/  UIADD3 UR4, UPT, UPT, UR4, 0x1, URZ ;  /* 0x0000000104047890 */ /* 0x000fc6000fffe0ff */
[----:B------:R-:W-:Y:S01]  /*0490*/  VIADD R9, R9, 0x1 ;  /* 0x0000000109097836 */ /* 0x000fe20000000000 */
[----:B------:R4:W-:Y:S02]  /*04a0*/  STG.E.64 desc[UR6][R4.64], RZ ;  /* 0x000000ff04007986 */ /* 0x0009e4000c101b06 */
[----:B------:R-:W-:-:S13]  /*04b0*/  ISETP.NE.AND P0, PT, R2, UR4, PT ;  /* 0x0000000402007c0c */ /* 0x000fda000bf05270 */
[----:B----4-:R-:W-:Y:S05]  /*04c0*/  @P0 BRA `(.L_x_5) ;  /* 0xfffffffc00e80947 */ /* 0x010fea000383ffff */
.L_x_0:
[----:B------:R-:W3:Y:S01]  /*04d0*/  LDC.64 R6, c[0x0][0x390] ;  /* 0x0000e400ff067b82 */ /* 0x000ee20000000a00 */
[----:B------:R-:W-:Y:S01]  /*04e0*/  BSSY.RECONVERGENT B0, `(.L_x_6) ;  /* 0x000007f000007945 */ /* 0x000fe20003800200 */
[----:B------:R-:W-:Y:S02]  /*04f0*/  CS2R R8, SRZ ;  /* 0x0000000000087805 */ /* 0x000fe4000001ff00 */
[----:B---3--:R-:W-:-:S04]  /*0500*/  ISETP.GE.AND P0, PT, R7, 0x1, PT ;  /* 0x000000010700780c */ /* 0x008fc80003f06270 */
[----:B------:R-:W-:-:S13]  /*0510*/  ISETP.GE.OR P0, PT, R3, R6, !P0 ;  /* 0x000000060300720c */ /* 0x000fda0004706670 */
[----:B------:R-:W-:Y:S05]  /*0520*/  @P0 BRA `(.L_x_7) ;  /* 0x0000000400e80947 */ /* 0x000fea0003800000 */
[----:B------:R-:W3:Y:S01]  /*0530*/  LDC.64 R8, c[0x0][0x380] ;  /* 0x0000e000ff087b82 */ /* 0x000ee20000000a00 */
[C---:B------:R-:W-:Y:S01]  /*0540*/  LOP3.LUT R2, R7.reuse, 0xf, RZ, 0xc0, !PT ;  /* 0x0000000f07027812 */ /* 0x040fe200078ec0ff */
[----:B------:R-:W-:Y:S01]  /*0550*/  IMAD.MOV.U32 R25, RZ, RZ, RZ ;  /* 0x000000ffff197224 */ /* 0x000fe200078e00ff */
[C---:B012---:R-:W-:Y:S01]  /*0560*/  LOP3.LUT R4, R7.reuse, 0x7, RZ, 0xc0, !PT ;  /* 0x0000000707047812 */ /* 0x047fe200078ec0ff */
[----:B------:R-:W-:Y:S01]  /*0570*/  IMAD.MOV.U32 R13, RZ, RZ, R3 ;  /* 0x000000ffff0d7224 */ /* 0x000fe200078e0003 */
[----:B------:R-:W-:Y:S01]  /*0580*/  LOP3.LUT R24, R7, 0x3, RZ, 0xc0, !PT ;  /* 0x0000000307187812 */ /* 0x000fe200078ec0ff */
[----:B------:R-:W-:Y:S02]  /*0590*/  VIADD R5, R2, 0xffffffff ;  /* 0xffffffff02057836 */ /* 0x000fe40000000000 */
[----:B------:R-:W-:-:S03]  /*05a0*/  VIADD R10, R4, 0xffffffff ;  /* 0xffffffff040a7836 */ /* 0x000fc60000000000 */
[----:B------:R-:W-:Y:S02]  /*05b0*/  ISETP.GE.U32.AND P0, PT, R5, 0x7, PT ;  /* 0x000000070500780c */ /* 0x000fe40003f06070 */
[----:B------:R-:W-:Y:S02]  /*05c0*/  LOP3.LUT R5, R7, 0x7ffffff0, RZ, 0xc0, !PT ;  /* 0x7ffffff007057812 */ /* 0x000fe400078ec0ff */
[----:B------:R-:W-:-:S03]  /*05d0*/  ISETP.GE.U32.AND P1, PT, R10, 0x3, PT ;  /* 0x000000030a00780c */ /* 0x000fc60003f26070 */
[----:B------:R-:W-:Y:S01]  /*05e0*/  IMAD.MOV R26, RZ, RZ, -R5 ;  /* 0x000000ffff1a7224 */ /* 0x000fe200078e0a05 */
[----:B---3--:R-:W-:-:S05]  /*05f0*/  IADD3 R6, P2, PT, R8, 0x40, RZ ;  /* 0x0000004008067810 */ /* 0x008fca0007f5e0ff */
[----:B------:R-:W-:Y:S01]  /*0600*/  IMAD.X R7, RZ, RZ, R9, P2 ;  /* 0x000000ffff077224 */ /* 0x000fe200010e0609 */
[----:B------:R-:W-:-:S07]  /*0610*/  CS2R R8, SRZ ;  /* 0x0000000000087805 */ /* 0x000fce000001ff00 */
.L_x_13:
[----:B------:R-:W0:Y:S01]  /*0620*/  LDC.64 R10, c[0x0][0x390] ;  /* 0x0000e400ff0a7b82 */ /* 0x000e220000000a00 */
[----:B------:R-:W-:Y:S01]  /*0630*/  IMAD.MOV.U32 R28, RZ, RZ, RZ ;  /* 0x000000ffff1c7224 */ /* 0x000fe200078e00ff */
[----:B------:R-:W-:Y:S02]  /*0640*/  CS2R R20, SRZ ;  /* 0x0000000000147805 */ /* 0x000fe4000001ff00 */
[----:B0-----:R-:W-:Y:S01]  /*0650*/  ISETP.GE.U32.AND P2, PT, R11, 0x10, PT ;  /* 0x000000100b00780c */ /* 0x001fe20003f46070 */
[----:B------:R-:W-:-:S12]  /*0660*/  IMAD R27, R13, R10, RZ ;  /* 0x0000000a0d1b7224 */ /* 0x000fd800078e02ff */
[----:B------:R-:W-:Y:S05]  /*0670*/  @!P2 BRA `(.L_x_8) ;  /* 0x0000000000a4a947 */ /* 0x000fea0003800000 */
[----:B------:R-:W-:Y:S01]  /*0680*/  IMAD.MOV.U32 R11, RZ, RZ, R27 ;  /* 0x000000ffff0b7224 */ /* 0x000fe200078e001b */
[----:B------:R-:W-:Y:S01]  /*0690*/  CS2R R20, SRZ ;  /* 0x0000000000147805 */ /* 0x000fe2000001ff00 */
[----:B------:R-:W-:-:S07]  /*06a0*/  IMAD.MOV.U32 R28, RZ, RZ, R26 ;  /* 0x000000ffff1c7224 */ /* 0x000fce00078e001a */
.L_x_9:
[----:B------:R-:W-:-:S05]  /*06b0*/  IMAD.WIDE R12, R11, 0x8, R6 ;  /* 0x000000080b0c7825 */ /* 0x000fca00078e0206 */
[----:B------:R-:W2:Y:S04]  /*06c0*/  LDG.E.64 R18, desc[UR6][R12.64+-0x40] ;  /* 0xffffc0060c127981 */ /* 0x000ea8000c1e1b00 */
[----:B------:R-:W3:Y:S04]  /*06d0*/  LDG.E.64 R16, desc[UR6][R12.64+-0x38] ;  /* 0xffffc8060c107981 */ /* 0x000ee8000c1e1b00 */
[----:B------:R-:W4:Y:S04]  /*06e0*/  LDG.E.64 R14, desc[UR6][R12.64+-0x30] ;  /* 0xffffd0060c0e7981 */ /* 0x000f28000c1e1b00 */
[----:B------:R-:W5:Y:S01]  /*06f0*/  LDG.E.64 R22, desc[UR6][R12.64+-0x28] ;  /* 0xffffd8060c167981 */ /* 0x000f62000c1e1b00 */
[----:B--2---:R-:W-:-:S03]  /*0700*/  DADD R18, |R18|, R20 ;  /* 0x0000000012127229 */ /* 0x004fc60000000214 */
[----:B------:R-:W2:Y:S05]  /*0710*/  LDG.E.64 R20, desc[UR6][R12.64+-0x20] ;  /* 0xffffe0060c147981 */ /* 0x000eaa000c1e1b00 */
[----:B---3--:R-:W-:Y:S02]  /*0720*/  DADD R16, R18, |R16| ;  /* 0x0000000012107229 */ /* 0x008fe40000000410 */
[----:B------:R-:W3:Y:S06]  /*0730*/  LDG.E.64 R18, desc[UR6][R12.64+-0x8] ;  /* 0xfffff8060c127981 */ /* 0x000eec000c1e1b00 */
[----:B----4-:R-:W-:Y:S01]  /*0740*/  DADD R16, R16, |R14| ;  /* 0x0000000010107229 */ /* 0x010fe2000000040e */
[----:B------:R-:W4:Y:S07]  /*0750*/  LDG.E.64 R14, desc[UR6][R12.64+-0x18] ;  /* 0xffffe8060c0e7981 */ /* 0x000f2e000c1e1b00 */
[----:B-----5:R-:W-:-:S02]  /*0760*/  DADD R22, R16, |R22| ;  /* 0x0000000010167229 */ /* 0x020fc40000000416 */
[----:B------:R-:W5:Y:S06]  /*0770*/  LDG.E.64 R16, desc[UR6][R12.64+-0x10] ;  /* 0xfffff0060c107981 */ /* 0x000f6c000c1e1b00 */
[----:B--2---:R-:W-:Y:S02]  /*0780*/  DADD R20, R22, |R20| ;  /* 0x0000000016147229 */ /* 0x004fe40000000414 */
[----:B------:R-:W2:Y:S06]  /*0790*/  LDG.E.64 R22, desc[UR6][R12.64+0x18] ;  /* 0x000018060c167981 */ /* 0x000eac000c1e1b00 */
[----:B----4-:R-:W-:Y:S01]  /*07a0*/  DADD R20, R20, |R14| ;  /* 0x0000000014147229 */ /* 0x010fe2000000040e */
[----:B------:R-:W4:Y:S07]  /*07b0*/  LDG.E.64 R14, desc[UR6][R12.64] ;  /* 0x000000060c0e7981 */ /* 0x000f2e000c1e1b00 */
[----:B-----5:R-:W-:Y:S01]  /*07c0*/  DADD R20, R20, |R16| ;  /* 0x0000000014147229 */ /* 0x020fe20000000410 */
[----:B------:R-:W5:Y:S07]  /*07d0*/  LDG.E.64 R16, desc[UR6][R12.64+0x8] ;  /* 0x000008060c107981 */ /* 0x000f6e000c1e1b00 */
[----:B---3--:R-:W-:-:S02]  /*07e0*/  DADD R18, R20, |R18| ;  /* 0x0000000014127229 */ /* 0x008fc40000000412 */
[----:B------:R-:W3:Y:S06]  /*07f0*/  LDG.E.64 R20, desc[UR6][R12.64+0x10] ;  /* 0x000010060c147981 */ /* 0x000eec000c1e1b00 */
[----:B----4-:R-:W-:Y:S02]  /*0800*/  DADD R14, R18, |R14| ;  /* 0x00000000120e7229 */ /* 0x010fe4000000040e */
[----:B------:R-:W4:Y:S06]  /*0810*/  LDG.E.64 R18, desc[UR6][R12.64+0x30] ;  /* 0x000030060c127981 */ /* 0x000f2c000c1e1b00 */
[----:B-----5:R-:W-:-:S02]  /*0820*/  DADD R16, R14, |R16| ;  /* 0x000000000e107229 */ /* 0x020fc40000000410 */
[----:B------:R-:W5:Y:S06]  /*0830*/  LDG.E.64 R14, desc[UR6][R12.64+0x20] ;  /* 0x000020060c0e7981 */ /* 0x000f6c000c1e1b00 */
[----:B---3--:R-:W-:Y:S02]  /*0840*/  DADD R20, R16, |R20| ;  /* 0x0000000010147229 */ /* 0x008fe40000000414 */
[----:B------:R-:W3:Y:S06]  /*0850*/  LDG.E.64 R16, desc[UR6][R12.64+0x28] ;  /* 0x000028060c107981 */ /* 0x000eec000c1e1b00 */
[----:B--2---:R-:W-:-:S02]  /*0860*/  DADD R22, R20, |R22| ;  /* 0x0000000014167229 */ /* 0x004fc40000000416 */
[----:B------:R-:W2:Y:S01]  /*0870*/  LDG.E.64 R20, desc[UR6][R12.64+0x38] ;  /* 0x000038060c147981 */ /* 0x000ea2000c1e1b00 */
[----:B------:R-:W-:-:S05]  /*0880*/  VIADD R28, R28, 0x10 ;  /* 0x000000101c1c7836 */ /* 0x000fca0000000000 */
[----:B------:R-:W-:Y:S01]  /*0890*/  ISETP.NE.AND P2, PT, R28, RZ, PT ;  /* 0x000000ff1c00720c */ /* 0x000fe20003f45270 */
[----:B------:R-:W-:Y:S01]  /*08a0*/  VIADD R11, R11, 0x10 ;  /* 0x000000100b0b7836 */ /* 0x000fe20000000000 */
[----:B-----5:R-:W-:-:S08]  /*08b0*/  DADD R14, R22, |R14| ;  /* 0x00000000160e7229 */ /* 0x020fd0000000040e */
[----:B---3--:R-:W-:-:S08]  /*08c0*/  DADD R14, R14, |R16| ;  /* 0x000000000e0e7229 */ /* 0x008fd00000000410 */
[----:B----4-:R-:W-:-:S08]  /*08d0*/  DADD R14, R14, |R18| ;  /* 0x000000000e0e7229 */ /* 0x010fd00000000412 */
[----:B--2---:R-:W-:Y:S01]  /*08e0*/  DADD R20, R14, |R20| ;  /* 0x000000000e147229 */ /* 0x004fe20000000414 */
[----:B------:R-:W-:Y:S10]  /*08f0*/  @P2 BRA `(.L_x_9) ;  /* 0xfffffffc006c2947 */ /* 0x000ff4000383ffff */
[----:B------:R-:W-:-:S07]  /*0900*/  IMAD.MOV.U32 R28, RZ, RZ, R5 ;  /* 0x000000ffff1c7224 */ /* 0x000fce00078e0005 */
.L_x_8:
[----:B------:R-:W-:-:S13]  /*0910*/  ISETP.NE.AND P2, PT, R2, RZ, PT ;  /* 0x000000ff0200720c */ /* 0x000fda0003f45270 */
[----:B------:R-:W-:Y:S05]  /*0920*/  @!P2 BRA `(.L_x_10) ;  /* 0x0000000000c8a947 */ /* 0x000fea0003800000 */
[----:B------:R-:W-:Y:S01]  /*0930*/  ISETP.NE.AND P2, PT, R4, RZ, PT ;  /* 0x000000ff0400720c */ /* 0x000fe20003f45270 */
[----:B------:R-:W-:-:S12]  /*0940*/  @!P0 BRA `(.L_x_11) ;  /* 0x0000000000508947 */ /* 0x000fd80003800000 */
[----:B------:R-:W0:Y:S01]  /*0950*/  LDC.64 R22, c[0x0][0x380] ;  /* 0x0000e000ff167b82 */ /* 0x000e220000000a00 */
[----:B------:R-:W-:-:S04]  /*0960*/  IMAD.IADD R11, R27, 0x1, R28 ;  /* 0x000000011b0b7824 */ /* 0x000fc800078e021c */
[----:B0-----:R-:W-:-:S05]  /*0970*/  IMAD.WIDE R22, R11, 0x8, R22 ;  /* 0x000000080b167825 */ /* 0x001fca00078e0216 */
[----:B------:R-:W2:Y:S04]  /*0980*/  LDG.E.64 R18, desc[UR6][R22.64] ;  /* 0x0000000616127981 */ /* 0x000ea8000c1e1b00 */
[----:B------:R-:W3:Y:S04]  /*0990*/  LDG.E.64 R16, desc[UR6][R22.64+0x8] ;  /* 0x0000080616107981 */ /* 0x000ee8000c1e1b00 */
[----:B------:R-:W4:Y:S04]  /*09a0*/  LDG.E.64 R14, desc[UR6][R22.64+0x10] ;  /* 0x00001006160e7981 */ /* 0x000f28000c1e1b00 */
[----:B------:R-:W5:Y:S01]  /*09b0*/  LDG.E.64 R12, desc[UR6][R22.64+0x18] ;  /* 0x00001806160c7981 */ /* 0x000f62000c1e1b00 */
[----:B--2---:R-:W-:-:S03]  /*09c0*/  DADD R18, R20, |R18| ;  /* 0x0000000014127229 */ /* 0x004fc60000000412 */
[----:B------:R-:W2:Y:S05]  /*09d0*/  LDG.E.64 R20, desc[UR6][R22.64+0x38] ;  /* 0x0000380616147981 */ /* 0x000eaa000c1e1b00 */
[----:B---3--:R-:W-:Y:S01]  /*09e0*/  DADD R18, R18, |R16| ;  /* 0x0000000012127229 */ /* 0x008fe20000000410 */
[----:B------:R-:W3:Y:S07]  /*09f0*/  LDG.E.64 R16, desc[UR6][R22.64+0x20] ;  /* 0x0000200616107981 */ /* 0x000eee000c1e1b00 */
[----:B----4-:R-:W-:Y:S01]  /*0a00*/  DADD R18, R18, |R14| ;  /* 0x0000000012127229 */ /* 0x010fe2000000040e */
[----:B------:R-:W4:Y:S07]  /*0a10*/  LDG.E.64 R14, desc[UR6][R22.64+0x28] ;  /* 0x00002806160e7981 */ /* 0x000f2e000c1e1b00 */
[----:B-----5:R-:W-:Y:S01]  /*0a20*/  DADD R18, R18, |R12| ;  /* 0x0000000012127229 */ /* 0x020fe2000000040c */
[----:B------:R-:W5:Y:S01]  /*0a30*/  LDG.E.64 R12, desc[UR6][R22.64+0x30] ;  /* 0x00003006160c7981 */ /* 0x000f62000c1e1b00 */
[----:B------:R-:W-:-:S06]  /*0a40*/  VIADD R28, R28, 0x8 ;  /* 0x000000081c1c7836 */ /* 0x000fcc0000000000 */
[----:B---3--:R-:W-:-:S08]  /*0a50*/  DADD R16, R18, |R16| ;  /* 0x0000000012107229 */ /* 0x008fd00000000410 */
[----:B----4-:R-:W-:-:S08]  /*0a60*/  DADD R14, R16, |R14| ;  /* 0x00000000100e7229 */ /* 0x010fd0000000040e */
[----:B-----5:R-:W-:-:S08]  /*0a70*/  DADD R12, R14, |R12| ;  /* 0x000000000e0c7229 */ /* 0x020fd0000000040c */
[----:B--2---:R-:W-:-:S11]  /*0a80*/  DADD R20, R12, |R20| ;  /* 0x000000000c147229 */ /* 0x004fd60000000414 */
.L_x_11:
        /* <DEDUP_REMOVED lines=10> */
[----:B------:R-:W-:Y:S01]  /*0b30*/  VIADD R28, R28, 0x4 ;  /* 0x000000041c1c7836 */ /* 0x000fe20000000000 */
[----:B--2---:R-:W-:-:S08]  /*0b40*/  DADD R18, R20, |R18| ;  /* 0x0000000014127229 */ /* 0x004fd00000000412 */
[----:B---3--:R-:W-:-:S08]  /*0b50*/  DADD R16, R18, |R16| ;  /* 0x0000000012107229 */ /* 0x008fd00000000410 */
[----:B----4-:R-:W-:-:S08]  /*0b60*/  DADD R14, R16, |R14| ;  /* 0x00000000100e7229 */ /* 0x010fd0000000040e */
[----:B-----5:R-:W-:-:S11]  /*0b70*/  DADD R20, R14, |R12| ;  /* 0x000000000e147229 */ /* 0x020fd6000000040c */
.L_x_12:
[----:B------:R-:W-:Y:S05]  /*0b80*/  @!P2 BRA `(.L_x_10) ;  /* 0x000000000030a947 */ /* 0x000fea0003800000 */
[----:B------:R-:W0:Y:S01]  /*0b90*/  LDC.64 R12, c[0x0][0x380] ;  /* 0x0000e000ff0c7b82 */ /* 0x000e220000000a00 */
[----:B------:R-:W-:-:S04]  /*0ba0*/  IMAD.IADD R27, R27, 0x1, R28 ;  /* 0x000000011b1b7824 */ /* 0x000fc800078e021c */
[----:B0-----:R-:W-:-:S05]  /*0bb0*/  IMAD.WIDE R12, R27, 0x8, R12 ;  /* 0x000000081b0c7825 */ /* 0x001fca00078e020c */
[----:B------:R-:W2:Y:S01]  /*0bc0*/  LDG.E.64 R14, desc[UR6][R12.64] ;  /* 0x000000060c0e7981 */ /* 0x000ea2000c1e1b00 */
[----:B------:R-:W-:Y:S01]  /*0bd0*/  ISETP.NE.AND P2, PT, R24, 0x1, PT ;  /* 0x000000011800780c */ /* 0x000fe20003f45270 */
[----:B--2---:R-:W-:-:S12]  /*0be0*/  DADD R20, R20, |R14| ;  /* 0x0000000014147229 */ /* 0x004fd8000000040e */
[----:B------:R-:W-:Y:S05]  /*0bf0*/  @!P2 BRA `(.L_x_10) ;  /* 0x000000000014a947 */ /* 0x000fea0003800000 */
[----:B------:R-:W-:Y:S01]  /*0c00*/  ISETP.NE.AND P2, PT, R24, 0x2, PT ;  /* 0x000000021800780c */ /* 0x000fe20003f45270 */
[----:B------:R-:W2:-:S12]  /*0c10*/  LDG.E.64 R14, desc[UR6][R12.64+0x8] ;  /* 0x000008060c0e7981 */ /* 0x000e98000c1e1b00 */
[----:B------:R-:W3:Y:S01]  /*0c20*/  @P2 LDG.E.64 R16, desc[UR6][R12.64+0x10] ;  /* 0x000010060c102981 */ /* 0x000ee2000c1e1b00 */
[----:B--2---:R-:W-:-:S08]  /*0c30*/  DADD R20, R20, |R14| ;  /* 0x0000000014147229 */ /* 0x004fd0000000040e */
[----:B---3--:R-:W-:-:S11]  /*0c40*/  @P2 DADD R20, R20, |R16| ;  /* 0x0000000014142229 */ /* 0x008fd60000000410 */
.L_x_10:
[----:B------:R-:W-:Y:S01]  /*0c50*/  IMAD R12, R0, R25, R0 ;  /* 0x00000019000c7224 */ /* 0x000fe200078e0200 */
[----:B------:R-:W-:Y:S01]  /*0c60*/  DSETP.GT.AND P2, PT, R8, R20, PT ;  /* 0x000000140800722a */ /* 0x000fe20003f44000 */
[----:B------:R-:W-:Y:S02]  /*0c70*/  VIADD R25, R25, 0x1 ;  /* 0x0000000119197836 */ /* 0x000fe40000000000 */
[----:B------:R-:W-:-:S03]  /*0c80*/  IMAD.IADD R13, R3, 0x1, R12 ;  /* 0x00000001030d7824 */ /* 0x000fc600078e020c */
[----:B------:R-:W-:Y:S02]  /*0c90*/  FSEL R8, R8, R20, P2 ;  /* 0x0000001408087208 */ /* 0x000fe40001000000 */
[----:B------:R-:W-:Y:S02]  /*0ca0*/  ISETP.GE.AND P3, PT, R13, R10, PT ;  /* 0x0000000a0d00720c */ /* 0x000fe40003f66270 */
[----:B------:R-:W-:-:S11]  /*0cb0*/  FSEL R9, R9, R21, P2 ;  /* 0x0000001509097208 */ /* 0x000fd60001000000 */
[----:B------:R-:W-:Y:S05]  /*0cc0*/  @!P3 BRA `(.L_x_13) ;  /* 0xfffffff80054b947 */ /* 0x000fea000383ffff */
.L_x_7:
[----:B------:R-:W-:Y:S05]  /*0cd0*/  BSYNC.RECONVERGENT B0 ;  /* 0x0000000000007941 */ /* 0x000fea0003800200 */
.L_x_6:
[----:B012---:R-:W0:Y:S01]  /*0ce0*/  LDC.64 R4, c[0x0][0x388] ;  /* 0x0000e200ff047b82 */ /* 0x007e220000000a00 */
[----:B------:R-:W-:-:S04]  /*0cf0*/  ISETP.GE.U32.AND P0, PT, R0, 0x2, PT ;  /* 0x000000020000780c */ /* 0x000fc80003f06070 */
[C---:B------:R-:W-:Y:S01]  /*0d00*/  ISETP.NE.OR P0, PT, R3.reuse, RZ, !P0 ;  /* 0x000000ff0300720c */ /* 0x040fe20004705670 */
[----:B0-----:R-:W-:-:S05]  /*0d10*/  IMAD.WIDE R2, R3, 0x8, R4 ;  /* 0x0000000803027825 */ /* 0x001fca00078e0204 */
[----:B------:R0:W-:Y:S01]  /*0d20*/  STG.E.64 desc[UR6][R2.64], R8 ;  /* 0x0000000802007986 */ /* 0x0001e2000c101b06 */
[----:B------:R-:W-:Y:S06]  /*0d30*/  BAR.SYNC.DEFER_BLOCKING 0x0 ;  /* 0x0000000000007b1d */ /* 0x000fec0000010000 */
[----:B------:R-:W-:Y:S05]  /*0d40*/  @P0 EXIT ;  /* 0x000000000000094d */ /* 0x000fea0003800000 */
[----:B------:R-:W1:Y:S02]  /*0d50*/  LDC.64 R6, c[0x0][0x388] ;  /* 0x0000e200ff067b82 */ /* 0x000e640000000a00 */
[----:B-1----:R1:W5:Y:S01]  /*0d60*/  LDG.E.64 R10, desc[UR6][R6.64] ;  /* 0x00000006060a7981 */ /* 0x002362000c1e1b00 */
[----:B0-----:R-:W-:Y:S02]  /*0d70*/  VIADD R2, R0, 0xfffffffe ;  /* 0xfffffffe00027836 */ /* 0x001fe40000000000 */
[----:B------:R-:W-:-:S03]  /*0d80*/  IMAD.MOV.U32 R27, RZ, RZ, 0x1 ;  /* 0x00000001ff1b7424 */ /* 0x000fc600078e00ff */
[----:B------:R-:W-:Y:S01]  /*0d90*/  ISETP.GE.U32.AND P0, PT, R2, 0xf, PT ;  /* 0x0000000f0200780c */ /* 0x000fe20003f06070 */
[----:B------:R-:W-:-:S05]  /*0da0*/  VIADD R2, R0, 0xffffffff ;  /* 0xffffffff00027836 */ /* 0x000fca0000000000 */
[----:B------:R-:W-:-:S07]  /*0db0*/  LOP3.LUT R3, R2, 0xf, RZ, 0xc0, !PT ;  /* 0x0000000f02037812 */ /* 0x000fce00078ec0ff */
[----:B-1----:R-:W-:Y:S05]  /*0dc0*/  @!P0 BRA `(.L_x_14) ;  /* 0x00000004003c8947 */ /* 0x002fea0003800000 */
[----:B------:R-:W0:Y:S01]  /*0dd0*/  LDCU.64 UR4, c[0x0][0x388] ;  /* 0x00007100ff0477ac */ /* 0x000e220008000a00 */
[----:B------:R-:W-:Y:S01]  /*0de0*/  LOP3.LUT R26, R2, 0xfffffff0, RZ, 0xc0, !PT ;  /* 0xfffffff0021a7812 */ /* 0x000fe200078ec0ff */
[----:B------:R-:W-:-:S04]  /*0df0*/  IMAD.MOV.U32 R0, RZ, RZ, RZ ;  /* 0x000000ffff007224 */ /* 0x000fc800078e00ff */
[----:B------:R-:W-:Y:S01]  /*0e00*/  IMAD.MOV R26, RZ, RZ, -R26 ;  /* 0x000000ffff1a7224 */ /* 0x000fe200078e0a1a */
[----:B0-----:R-:W-:-:S04]  /*0e10*/  UIADD3 UR4, UP0, UPT, UR4, 0x40, URZ ;  /* 0x0000004004047890 */ /* 0x001fc8000ff1e0ff */
[----:B------:R-:W-:Y:S02]  /*0e20*/  UIADD3.X UR5, UPT, UPT, URZ, UR5, URZ, UP0, !UPT ;  /* 0x00000005ff057290 */ /* 0x000fe400087fe4ff */
[----:B------:R-:W-:-:S04]  /*0e30*/  IMAD.U32 R8, RZ, RZ, UR4 ;  /* 0x00000004ff087e24 */ /* 0x000fc8000f8e00ff */
[----:B------:R-:W-:-:S07]  /*0e40*/  IMAD.U32 R9, RZ, RZ, UR5 ;  /* 0x00000005ff097e24 */ /* 0x000fce000f8e00ff */
.L_x_15:
[----:B------:R-:W2:Y:S04]  /*0e50*/  LDG.E.64 R20, desc[UR6][R8.64+-0x38] ;  /* 0xffffc80608147981 */ /* 0x000ea8000c1e1b00 */
[----:B------:R-:W3:Y:S04]  /*0e60*/  LDG.E.64 R24, desc[UR6][R8.64+-0x30] ;  /* 0xffffd00608187981 */ /* 0x000ee8000c1e1b00 */
[----:B------:R-:W4:Y:S04]  /*0e70*/  LDG.E.64 R12, desc[UR6][R8.64+-0x28] ;  /* 0xffffd806080c7981 */ /* 0x000f28000c1e1b00 */
[----:B------:R-:W4:Y:S04]  /*0e80*/  LDG.E.64 R14, desc[UR6][R8.64+-0x20] ;  /* 0xffffe006080e7981 */ /* 0x000f28000c1e1b00 */
[----:B------:R-:W4:Y:S04]  /*0e90*/  LDG.E.64 R16, desc[UR6][R8.64+-0x18] ;  /* 0xffffe80608107981 */ /* 0x000f28000c1e1b00 */
[----:B------:R-:W4:Y:S04]  /*0ea0*/  LDG.E.64 R18, desc[UR6][R8.64+-0x10] ;  /* 0xfffff00608127981 */ /* 0x000f28000c1e1b00 */
[----:B------:R-:W4:Y:S01]  /*0eb0*/  LDG.E.64 R22, desc[UR6][R8.64] ;  /* 0x0000000608167981 */ /* 0x000f22000c1e1b00 */
[----:B--2--5:R-:W-:-:S06]  /*0ec0*/  DSETP.GT.AND P0, PT, R10, R20, PT ;  /* 0x000000140a00722a */ /* 0x024fcc0003f04000 */
[----:B------:R-:W-:Y:S02]  /*0ed0*/  FSEL R10, R10, R20, P0 ;  /* 0x000000140a0a7208 */ /* 0x000fe40000000000 */
[----:B------:R-:W-:Y:S02]  /*0ee0*/  FSEL R11, R11, R21, P0 ;  /* 0x000000150b0b7208 */ /* 0x000fe40000000000 */
[----:B------:R-:W2:Y:S04]  /*0ef0*/  LDG.E.64 R20, desc[UR6][R8.64+-0x8] ;  /* 0xfffff80608147981 */ /* 0x000ea8000c1e1b00 */
[----:B---3--:R-:W-:-:S06]  /*0f00*/  DSETP.GT.AND P0, PT, R10, R24, PT ;  /* 0x000000180a00722a */ /* 0x008fcc0003f04000 */
[----:B------:R-:W-:Y:S02]  /*0f10*/  FSEL R10, R10, R24, P0 ;  /* 0x000000180a0a7208 */ /* 0x000fe40000000000 */
[----:B------:R-:W-:Y:S02]  /*0f20*/  FSEL R11, R11, R25, P0 ;  /* 0x000000190b0b7208 */ /* 0x000fe40000000000 */
[----:B------:R-:W3:Y:S04]  /*0f30*/  LDG.E.64 R24, desc[UR6][R8.64+0x8] ;  /* 0x0000080608187981 */ /* 0x000ee8000c1e1b00 */
[----:B----4-:R-:W-:-:S06]  /*0f40*/  DSETP.GT.AND P0, PT, R10, R12, PT ;  /* 0x0000000c0a00722a */ /* 0x010fcc0003f04000 */
[----:B------:R-:W-:Y:S02]  /*0f50*/  FSEL R12, R10, R12, P0 ;  /* 0x0000000c0a0c7208 */ /* 0x000fe40000000000 */
[----:B------:R-:W-:Y:S02]  /*0f60*/  FSEL R13, R11, R13, P0 ;  /* 0x0000000d0b0d7208 */ /* 0x000fe40000000000 */
[----:B------:R-:W4:Y:S04]  /*0f70*/  LDG.E.64 R10, desc[UR6][R8.64+0x10] ;  /* 0x00001006080a7981 */ /* 0x000f28000c1e1b00 */
[----:B------:R-:W-:-:S06]  /*0f80*/  DSETP.GT.AND P0, PT, R12, R14, PT ;  /* 0x0000000e0c00722a */ /* 0x000fcc0003f04000 */
        /* <DEDUP_REMOVED lines=11> */
[----:B--2---:R-:W-:-:S06]  /*1040*/  DSETP.GT.AND P0, PT, R18, R20, PT ;  /* 0x000000141200722a */ /* 0x004fcc0003f04000 */
[----:B------:R-:W-:Y:S02]  /*1050*/  FSEL R20, R18, R20, P0 ;  /* 0x0000001412147208 */ /* 0x000fe40000000000 */
[----:B------:R-:W-:Y:S02]  /*1060*/  FSEL R21, R19, R21, P0 ;  /* 0x0000001513157208 */ /* 0x000fe40000000000 */
[----:B------:R-:W2:Y:S04]  /*1070*/  LDG.E.64 R18, desc[UR6][R8.64+0x30] ;  /* 0x0000300608127981 */ /* 0x000ea8000c1e1b00 */
[----:B------:R-:W-:-:S06]  /*1080*/  DSETP.GT.AND P0, PT, R20, R22, PT ;  /* 0x000000161400722a */ /* 0x000fcc0003f04000 */
[----:B------:R-:W-:Y:S02]  /*1090*/  FSEL R22, R20, R22, P0 ;  /* 0x0000001614167208 */ /* 0x000fe40000000000 */
[----:B------:R-:W-:Y:S02]  /*10a0*/  FSEL R23, R21, R23, P0 ;  /* 0x0000001715177208 */ /* 0x000fe40000000000 */
[----:B------:R-:W2:Y:S04]  /*10b0*/  LDG.E.64 R20, desc[UR6][R8.64+0x38] ;  /* 0x0000380608147981 */ /* 0x000ea8000c1e1b00 */
[----:B---3--:R-:W-:-:S06]  /*10c0*/  DSETP.GT.AND P0, PT, R22, R24, PT ;  /* 0x000000181600722a */ /* 0x008fcc0003f04000 */
[----:B------:R-:W-:Y:S02]  /*10d0*/  FSEL R22, R22, R24, P0 ;  /* 0x0000001816167208 */ /* 0x000fe40000000000 */
[----:B------:R-:W-:Y:S02]  /*10e0*/  FSEL R23, R23, R25, P0 ;  /* 0x0000001917177208 */ /* 0x000fe40000000000 */
[----:B------:R0:W3:Y:S04]  /*10f0*/  LDG.E.64 R24, desc[UR6][R8.64+0x40] ;  /* 0x0000400608187981 */ /* 0x0000e8000c1e1b00 */
[----:B----4-:R-:W-:-:S06]  /*1100*/  DSETP.GT.AND P0, PT, R22, R10, PT ;  /* 0x0000000a1600722a */ /* 0x010fcc0003f04000 */
[----:B------:R-:W-:Y:S02]  /*1110*/  FSEL R10, R22, R10, P0 ;  /* 0x0000000a160a7208 */ /* 0x000fe40000000000 */
[----:B------:R-:W-:-:S06]  /*1120*/  FSEL R11, R23, R11, P0 ;  /* 0x0000000b170b7208 */ /* 0x000fcc0000000000 */
[----:B------:R-:W-:-:S06]  /*1130*/  DSETP.GT.AND P0, PT, R10, R12, PT ;  /* 0x0000000c0a00722a */ /* 0x000fcc0003f04000 */
[----:B------:R-:W-:Y:S02]  /*1140*/  FSEL R10, R10, R12, P0 ;  /* 0x0000000c0a0a7208 */ /* 0x000fe40000000000 */
[----:B------:R-:W-:-:S06]  /*1150*/  FSEL R11, R11, R13, P0 ;  /* 0x0000000d0b0b7208 */ /* 0x000fcc0000000000 */
[----:B------:R-:W-:-:S06]  /*1160*/  DSETP.GT.AND P0, PT, R10, R14, PT ;  /* 0x0000000e0a00722a */ /* 0x000fcc0003f04000 */
[----:B------:R-:W-:Y:S02]  /*1170*/  FSEL R10, R10, R14, P0 ;  /* 0x0000000e0a0a7208 */ /* 0x000fe40000000000 */
[----:B------:R-:W-:-:S06]  /*1180*/  FSEL R11, R11, R15, P0 ;  /* 0x0000000f0b0b7208 */ /* 0x000fcc0000000000 */
[----:B------:R-:W-:-:S06]  /*1190*/  DSETP.GT.AND P0, PT, R10, R16, PT ;  /* 0x000000100a00722a */ /* 0x000fcc0003f04000 */
[----:B------:R-:W-:Y:S02]  /*11a0*/  FSEL R10, R10, R16, P0 ;  /* 0x000000100a0a7208 */ /* 0x000fe40000000000 */
[----:B------:R-:W-:Y:S01]  /*11b0*/  FSEL R11, R11, R17, P0 ;  /* 0x000000110b0b7208 */ /* 0x000fe20000000000 */
[----:B------:R-:W-:-:S05]  /*11c0*/  VIADD R26, R26, 0x10 ;  /* 0x000000101a1a7836 */ /* 0x000fca0000000000 */
[----:B------:R-:W-:Y:S02]  /*11d0*/  ISETP.NE.AND P1, PT, R26, RZ, PT ;  /* 0x000000ff1a00720c */ /* 0x000fe40003f25270 */
[----:B0-----:R-:W-:Y:S01]  /*11e0*/  IADD3 R8, P2, PT, R8, 0x80, RZ ;  /* 0x0000008008087810 */ /* 0x001fe20007f5e0ff */
[----:B------:R-:W-:-:S04]  /*11f0*/  VIADD R0, R0, 0x10 ;  /* 0x0000001000007836 */ /* 0x000fc80000000000 */
[----:B------:R-:W-:Y:S01]  /*1200*/  IMAD.X R9, RZ, RZ, R9, P2 ;  /* 0x000000ffff097224 */ /* 0x000fe200010e0609 */
[----:B--2---:R-:W-:-:S06]  /*1210*/  DSETP.GT.AND P0, PT, R10, R18, PT ;  /* 0x000000120a00722a */ /* 0x004fcc0003f04000 */
[----:B------:R-:W-:Y:S02]  /*1220*/  FSEL R10, R10, R18, P0 ;  /* 0x000000120a0a7208 */ /* 0x000fe40000000000 */
[----:B------:R-:W-:-:S06]  /*1230*/  FSEL R11, R11, R19, P0 ;  /* 0x000000130b0b7208 */ /* 0x000fcc0000000000 */
[----:B------:R-:W-:-:S06]  /*1240*/  DSETP.GT.AND P0, PT, R10, R20, PT ;  /* 0x000000140a00722a */ /* 0x000fcc0003f04000 */
[----:B------:R-:W-:Y:S02]  /*1250*/  FSEL R10, R10, R20, P0 ;  /* 0x000000140a0a7208 */ /* 0x000fe40000000000 */
[----:B------:R-:W-:-:S06]  /*1260*/  FSEL R11, R11, R21, P0 ;  /* 0x000000150b0b7208 */ /* 0x000fcc0000000000 */
[----:B---3--:R-:W-:-:S06]  /*1270*/  DSETP.GT.AND P0, PT, R10, R24, PT ;  /* 0x000000180a00722a */ /* 0x008fcc0003f04000 */
[----:B------:R-:W-:Y:S02]  /*1280*/  FSEL R10, R10, R24, P0 ;  /* 0x000000180a0a7208 */ /* 0x000fe40000000000 */
[----:B------:R-:W-:Y:S01]  /*1290*/  FSEL R11, R11, R25, P0 ;  /* 0x000000190b0b7208 */ /* 0x000fe20000000000 */
[----:B------:R-:W-:Y:S06]  /*12a0*/  @P1 BRA `(.L_x_15) ;  /* 0xfffffff800e81947 */ /* 0x000fec000383ffff */
[----:B------:R-:W-:-:S07]  /*12b0*/  VIADD R27, R0, 0x1 ;  /* 0x00000001001b7836 */ /* 0x000fce0000000000 */
.L_x_14:
[----:B------:R-:W-:-:S13]  /*12c0*/  ISETP.NE.AND P0, PT, R3, RZ, PT ;  /* 0x000000ff0300720c */ /* 0x000fda0003f05270 */
[----:B------:R-:W-:Y:S05]  /*12d0*/  @!P0 BRA `(.L_x_16) ;  /* 0x00000004002c8947 */ /* 0x000fea0003800000 */
[----:B------:R-:W-:Y:S02]  /*12e0*/  ISETP.GE.U32.AND P1, PT, R3, 0x8, PT ;  /* 0x000000080300780c */ /* 0x000fe40003f26070 */
[----:B------:R-:W-:-:S04]  /*12f0*/  LOP3.LUT R0, R2, 0x7, RZ, 0xc0, !PT ;  /* 0x0000000702007812 */ /* 0x000fc800078ec0ff */
[----:B------:R-:W-:-:S07]  /*1300*/  ISETP.NE.AND P0, PT, R0, RZ, PT ;  /* 0x000000ff0000720c */ /* 0x000fce0003f05270 */
[----:B------:R-:W-:Y:S06]  /*1310*/  @!P1 BRA `(.L_x_17) ;  /* 0x0000000000889947 */ /* 0x000fec0003800000 */
[----:B------:R-:W-:-:S05]  /*1320*/  IMAD.WIDE.U32 R28, R27, 0x8, R4 ;  /* 0x000000081b1c7825 */ /* 0x000fca00078e0004 */
[----:B------:R-:W2:Y:S04]  /*1330*/  LDG.E.64 R8, desc[UR6][R28.64] ;  /* 0x000000061c087981 */ /* 0x000ea8000c1e1b00 */
[----:B------:R-:W3:Y:S04]  /*1340*/  LDG.E.64 R12, desc[UR6][R28.64+0x8] ;  /* 0x000008061c0c7981 */ /* 0x000ee8000c1e1b00 */
[----:B------:R-:W4:Y:S04]  /*1350*/  LDG.E.64 R14, desc[UR6][R28.64+0x10] ;  /* 0x000010061c0e7981 */ /* 0x000f28000c1e1b00 */
[----:B------:R-:W4:Y:S04]  /*1360*/  LDG.E.64 R16, desc[UR6][R28.64+0x18] ;  /* 0x000018061c107981 */ /* 0x000f28000c1e1b00 */
[----:B------:R-:W4:Y:S04]  /*1370*/  LDG.E.64 R18, desc[UR6][R28.64+0x20] ;  /* 0x000020061c127981 */ /* 0x000f28000c1e1b00 */
[----:B------:R-:W4:Y:S04]  /*1380*/  LDG.E.64 R20, desc[UR6][R28.64+0x28] ;  /* 0x000028061c147981 */ /* 0x000f28000c1e1b00 */
[----:B------:R-:W4:Y:S04]  /*1390*/  LDG.E.64 R22, desc[UR6][R28.64+0x30] ;  /* 0x000030061c167981 */ /* 0x000f28000c1e1b00 */
[----:B------:R-:W4:Y:S01]  /*13a0*/  LDG.E.64 R24, desc[UR6][R28.64+0x38] ;  /* 0x000038061c187981 */ /* 0x000f22000c1e1b00 */
[----:B------:R-:W-:Y:S01]  /*13b0*/  VIADD R27, R27, 0x8 ;  /* 0x000000081b1b7836 */ /* 0x000fe20000000000 */
[----:B--2--5:R-:W-:-:S06]  /*13c0*/  DSETP.GT.AND P1, PT, R10, R8, PT ;  /* 0x000000080a00722a */ /* 0x024fcc0003f24000 */
[----:B------:R-:W-:Y:S02]  /*13d0*/  FSEL R8, R10, R8, P1 ;  /* 0x000000080a087208 */ /* 0x000fe40000800000 */
[----:B------:R-:W-:-:S06]  /*13e0*/  FSEL R9, R11, R9, P1 ;  /* 0x000000090b097208 */ /* 0x000fcc0000800000 */
[----:B---3--:R-:W-:-:S06]  /*13f0*/  DSETP.GT.AND P1, PT, R8, R12, PT ;  /* 0x0000000c0800722a */ /* 0x008fcc0003f24000 */
[----:B------:R-:W-:Y:S02]  /*1400*/  FSEL R8, R8, R12, P1 ;  /* 0x0000000c08087208 */ /* 0x000fe40000800000 */
[----:B------:R-:W-:-:S06]  /*1410*/  FSEL R9, R9, R13, P1 ;  /* 0x0000000d09097208 */ /* 0x000fcc0000800000 */
        /* <DEDUP_REMOVED lines=17> */
[----:B------:R-:W-:-:S07]  /*1530*/  FSEL R11, R9, R25, P1 ;  /* 0x00000019090b7208 */ /* 0x000fce0000800000 */
.L_x_17:
        /* <DEDUP_REMOVED lines=22> */
[----:B------:R-:W-:-:S07]  /*16a0*/  FSEL R11, R9, R17, P1 ;  /* 0x00000011090b7208 */ /* 0x000fce0000800000 */
.L_x_18:
[----:B------:R-:W-:Y:S05]  /*16b0*/  @!P0 BRA `(.L_x_16) ;  /* 0x0000000000348947 */ /* 0x000fea0003800000 */
[----:B------:R-:W-:-:S04]  /*16c0*/  IMAD.WIDE.U32 R4, R27, 0x8, R4 ;  /* 0x000000081b047825 */ /* 0x000fc800078e0004 */
[----:B------:R-:W-:-:S07]  /*16d0*/  IMAD.MOV R0, RZ, RZ, -R18 ;  /* 0x000000ffff007224 */ /* 0x000fce00078e0a12 */
.L_x_19:
[----:B------:R-:W-:Y:S02]  /*16e0*/  IMAD.MOV.U32 R2, RZ, RZ, R4 ;  /* 0x000000ffff027224 */ /* 0x000fe400078e0004 */
[----:B------:R-:W-:-:S06]  /*16f0*/  IMAD.MOV.U32 R3, RZ, RZ, R5 ;  /* 0x000000ffff037224 */ /* 0x000fcc00078e0005 */
[----:B------:R-:W2:Y:S01]  /*1700*/  LDG.E.64 R2, desc[UR6][R2.64] ;  /* 0x0000000602027981 */ /* 0x000ea2000c1e1b00 */
[----:B------:R-:W-:Y:S01]  /*1710*/  VIADD R0, R0, 0x1 ;  /* 0x0000000100007836 */ /* 0x000fe20000000000 */
[----:B------:R-:W-:-:S04]  /*1720*/  IADD3 R4, P2, PT, R4, 0x8, RZ ;  /* 0x0000000804047810 */ /* 0x000fc80007f5e0ff */
[----:B------:R-:W-:Y:S01]  /*1730*/  ISETP.NE.AND P1, PT, R0, RZ, PT ;  /* 0x000000ff0000720c */ /* 0x000fe20003f25270 */
[----:B------:R-:W-:Y:S01]  /*1740*/  IMAD.X R5, RZ, RZ, R5, P2 ;  /* 0x000000ffff057224 */ /* 0x000fe200010e0605 */
[----:B--2--5:R-:W-:-:S06]  /*1750*/  DSETP.GT.AND P0, PT, R10, R2, PT ;  /* 0x000000020a00722a */ /* 0x024fcc0003f04000 */
[----:B------:R-:W-:Y:S02]  /*1760*/  FSEL R10, R10, R2, P0 ;  /* 0x000000020a0a7208 */ /* 0x000fe40000000000 */
[----:B------:R-:W-:-:S03]  /*1770*/  FSEL R11, R11, R3, P0 ;  /* 0x000000030b0b7208 */ /* 0x000fc60000000000 */
[----:B------:R-:W-:Y:S05]  /*1780*/  @P1 BRA `(.L_x_19) ;  /* 0xfffffffc00d41947 */ /* 0x000fea000383ffff */
.L_x_16:
[----:B-----5:R-:W-:Y:S01]  /*1790*/  STG.E.64 desc[UR6][R6.64], R10 ;  /* 0x0000000a06007986 */ /* 0x020fe2000c101b06 */
[----:B------:R-:W-:Y:S05]  /*17a0*/  EXIT ;  /* 0x000000000000794d */ /* 0x000fea0003800000 */
.L_x_20:
[----:B------:R-:W-:-:S00]  /*17b0*/  BRA `(.L_x_20) ;  /* 0xfffffffc00fc7947 */ /* 0x000fc0000383ffff */
[----:B------:R-:W-:-:S00]  /*17c0*/  NOP ;  /* 0x0000000000007918 */ /* 0x000fc00000000000 */
        /* <DEDUP_REMOVED lines=11> */
.L_x_21:


//--------------------- .nv.shared.reserved.0     --------------------------
	.section	.nv.shared.reserved.0,"aw",@nobits
	.weak		__nv_reservedSMEM_offset_0_alias
	.size		__nv_reservedSMEM_offset_0_alias, 0, 64
	.other		__nv_reservedSMEM_offset_0_alias,@"STO_CUDA_RESERVED_SHARED STV_DEFAULT"
__nv_reservedSMEM_offset_0_alias:
	.zero		0
	.zero		64


//--------------------- .nv.constant0._Z15matInfinityNormPdS_iii --------------------------
	.section	.nv.constant0._Z15matInfinityNormPdS_iii,"a",@progbits
	.sectionflags	@""
	.align	4
.nv.constant0._Z15matInfinityNormPdS_iii:
	.zero		924


//--------------------- SYMBOLS --------------------------

	.type		.nv.reservedSmem.offset0,@object
	.size		.nv.reservedSmem.offset0,0x4
